//
// Generated by NVIDIA NVVM Compiler
//
// Compiler Build ID: CL-36424714
// Cuda compilation tools, release 13.0, V13.0.88
// Based on NVVM 20.0.0
//

.version 9.0
.target sm_100
.address_size 64

	// .globl	_Z6MatAddPA256_fS0_S0_

.visible .entry _Z6MatAddPA256_fS0_S0_(
	.param .u64 .ptr .align 1 _Z6MatAddPA256_fS0_S0__param_0,
	.param .u64 .ptr .align 1 _Z6MatAddPA256_fS0_S0__param_1,
	.param .u64 .ptr .align 1 _Z6MatAddPA256_fS0_S0__param_2
)
{
	.reg .pred 	%p<4>;
	.reg .b32 	%r<10>;
	.reg .b32 	%f<4>;
	.reg .b64 	%rd<15>;

	ld.param.u64 	%rd1, [_Z6MatAddPA256_fS0_S0__param_0];
	ld.param.u64 	%rd2, [_Z6MatAddPA256_fS0_S0__param_1];
	ld.param.u64 	%rd3, [_Z6MatAddPA256_fS0_S0__param_2];
	mov.u32 	%r3, %ctaid.x;
	mov.u32 	%r4, %ntid.x;
	mov.u32 	%r5, %tid.x;
	mad.lo.s32 	%r1, %r3, %r4, %r5;
	mov.u32 	%r6, %ctaid.y;
	mov.u32 	%r7, %ntid.y;
	mov.u32 	%r8, %tid.y;
	mad.lo.s32 	%r9, %r6, %r7, %r8;
	setp.gt.s32 	%p1, %r1, 255;
	setp.gt.u32 	%p2, %r9, 255;
	or.pred  	%p3, %p1, %p2;
	@%p3 bra 	$L__BB0_2;
	cvta.to.global.u64 	%rd4, %rd1;
	cvta.to.global.u64 	%rd5, %rd2;
	cvta.to.global.u64 	%rd6, %rd3;
	mul.wide.s32 	%rd7, %r1, 1024;
	add.s64 	%rd8, %rd4, %rd7;
	mul.wide.u32 	%rd9, %r9, 4;
	add.s64 	%rd10, %rd8, %rd9;
	ld.global.f32 	%f1, [%rd10];
	add.s64 	%rd11, %rd5, %rd7;
	add.s64 	%rd12, %rd11, %rd9;
	ld.global.f32 	%f2, [%rd12];
	add.f32 	%f3, %f1, %f2;
	add.s64 	%rd13, %rd6, %rd7;
	add.s64 	%rd14, %rd13, %rd9;
	st.global.f32 	[%rd14], %f3;
$L__BB0_2:
	ret;

}


// ===== COMPILED SASS (sm_100) =====

	.target	sm_100

	.elftype	@"ET_EXEC"


//--------------------- .note.nv.tkinfo           --------------------------
	.section	.note.nv.tkinfo,"",@"SHT_NOTE"
	.sectionflags	@"SHF_NOTE_NV_TKINFO"
	.tkinfo
        /*0018*/ 	.word	0x00000002
        /*0030*/ 	.string	""
        /*0030*/ 	.string	"ptxas"
        /*0030*/ 	.string	"Cuda compilation tools, release 13.0, V13.0.88"
        /*0030*/ 	.string	"Build cuda_13.0.r13.0/compiler.36424714_0"
        /*0030*/ 	.string	"-arch sm_100 -m 64 "



//--------------------- .note.nv.cuinfo           --------------------------
	.section	.note.nv.cuinfo,"",@"SHT_NOTE"
	.sectionflags	@"SHF_NOTE_NV_CUINFO"
        /*0018*/ 	.short	0x0002
        /*001a*/ 	.short	0x0064
        /*001c*/ 	.short	0x0082
	.zero		2


//--------------------- .nv.info                  --------------------------
	.section	.nv.info,"",@"SHT_CUDA_INFO"
	.align	4


	//----- nvinfo : EIATTR_REGCOUNT
	.align		4
        /*0000*/ 	.byte	0x04, 0x2f
        /*0002*/ 	.short	(.L_1 - .L_0)
	.align		4
.L_0:
        /*0004*/ 	.word	index@(_Z6MatAddPA256_fS0_S0_)
        /*0008*/ 	.word	0x0000000e


	//----- nvinfo : EIATTR_FRAME_SIZE
	.align		4
.L_1:
        /*000c*/ 	.byte	0x04, 0x11
        /*000e*/ 	.short	(.L_3 - .L_2)
	.align		4
.L_2:
        /*0010*/ 	.word	index@(_Z6MatAddPA256_fS0_S0_)
        /*0014*/ 	.word	0x00000000


	//----- nvinfo : EIATTR_MIN_STACK_SIZE
	.align		4
.L_3:
        /*0018*/ 	.byte	0x04, 0x12
        /*001a*/ 	.short	(.L_5 - .L_4)
	.align		4
.L_4:
        /*001c*/ 	.word	index@(_Z6MatAddPA256_fS0_S0_)
        /*0020*/ 	.word	0x00000000
.L_5:


//--------------------- .nv.compat                --------------------------
	.section	.nv.compat,"",@"SHT_CUDA_COMPAT_INFO"
	.align	4
        /*0000*/ 	.byte	0x02, 0x09, 0x00, 0x00, 0x02, 0x02, 0x01, 0x00, 0x02, 0x05, 0x05, 0x00, 0x03, 0x07, 0x01, 0x01
        /*0010*/ 	.byte	0x02, 0x03, 0x00, 0x00, 0x02, 0x06, 0x01, 0x00, 0x04, 0x0b, 0x08, 0x00, 0x09, 0x00, 0x00, 0x00
        /*0020*/ 	.byte	0x00, 0x00, 0x00, 0x00


//--------------------- .nv.info._Z6MatAddPA256_fS0_S0_ --------------------------
	.section	.nv.info._Z6MatAddPA256_fS0_S0_,"",@"SHT_CUDA_INFO"
	.sectionflags	@""
	.align	4


	//----- nvinfo : EIATTR_CUDA_API_VERSION
	.align		4
        /*0000*/ 	.byte	0x04, 0x37
        /*0002*/ 	.short	(.L_7 - .L_6)
.L_6:
        /*0004*/ 	.word	0x00000082


	//----- nvinfo : EIATTR_KPARAM_INFO
	.align		4
.L_7:
        /*0008*/ 	.byte	0x04, 0x17
        /*000a*/ 	.short	(.L_9 - .L_8)
.L_8:
        /*000c*/ 	.word	0x00000000
        /*0010*/ 	.short	0x0002
        /*0012*/ 	.short	0x0010
        /*0014*/ 	.byte	0x00, 0xf5, 0x21, 0x00


	//----- nvinfo : EIATTR_KPARAM_INFO
	.align		4
.L_9:
        /*0018*/ 	.byte	0x04, 0x17
        /*001a*/ 	.short	(.L_11 - .L_10)
.L_10:
        /*001c*/ 	.word	0x00000000
        /*0020*/ 	.short	0x0001
        /*0022*/ 	.short	0x0008
        /*0024*/ 	.byte	0x00, 0xf5, 0x21, 0x00


	//----- nvinfo : EIATTR_KPARAM_INFO
	.align		4
.L_11:
        /*0028*/ 	.byte	0x04, 0x17
        /*002a*/ 	.short	(.L_13 - .L_12)
.L_12:
        /*002c*/ 	.word	0x00000000
        /*0030*/ 	.short	0x0000
        /*0032*/ 	.short	0x0000
        /*0034*/ 	.byte	0x00, 0xf5, 0x21, 0x00


	//----- nvinfo : EIATTR_SPARSE_MMA_MASK
	.align		4
.L_13:
        /*0038*/ 	.byte	0x03, 0x50
        /*003a*/ 	.short	0x0000


	//----- nvinfo : EIATTR_MAXREG_COUNT
	.align		4
        /*003c*/ 	.byte	0x03, 0x1b
        /*003e*/ 	.short	0x00ff


	//----- nvinfo : EIATTR_MERCURY_ISA_VERSION
	.align		4
        /*0040*/ 	.byte	0x03, 0x5f
        /*0042*/ 	.short	0x0101


	//----- nvinfo : EIATTR_VRC_CTA_INIT_COUNT
	.align		4
        /*0044*/ 	.byte	0x02, 0x4a
	.zero		1
	.zero		1


	//----- nvinfo : EIATTR_EXIT_INSTR_OFFSETS
	.align		4
        /*0048*/ 	.byte	0x04, 0x1c
        /*004a*/ 	.short	(.L_15 - .L_14)


	//   ....[0]....
.L_14:
        /*004c*/ 	.word	0x000000b0


	//   ....[1]....
        /*0050*/ 	.word	0x000001a0


	//----- nvinfo : EIATTR_CBANK_PARAM_SIZE
	.align		4
.L_15:
        /*0054*/ 	.byte	0x03, 0x19
        /*0056*/ 	.short	0x0018


	//----- nvinfo : EIATTR_PARAM_CBANK
	.align		4
        /*0058*/ 	.byte	0x04, 0x0a
        /*005a*/ 	.short	(.L_17 - .L_16)
	.align		4
.L_16:
        /*005c*/ 	.word	index@(.nv.constant0._Z6MatAddPA256_fS0_S0_)
        /*0060*/ 	.short	0x0380
        /*0062*/ 	.short	0x0018


	//----- nvinfo : EIATTR_SW_WAR
	.align		4
.L_17:
        /*0064*/ 	.byte	0x04, 0x36
        /*0066*/ 	.short	(.L_19 - .L_18)
.L_18:
        /*0068*/ 	.word	0x00000008
.L_19:


//--------------------- .nv.callgraph             --------------------------
	.section	.nv.callgraph,"",@"SHT_CUDA_CALLGRAPH"
	.align	4
	.sectionentsize	8
	.align		4
        /*0000*/ 	.word	0x00000000
	.align		4
        /*0004*/ 	.word	0xffffffff
	.align		4
        /*0008*/ 	.word	0x00000000
	.align		4
        /*000c*/ 	.word	0xfffffffe
	.align		4
        /*0010*/ 	.word	0x00000000
	.align		4
        /*0014*/ 	.word	0xfffffffd
	.align		4
        /*0018*/ 	.word	0x00000000
	.align		4
        /*001c*/ 	.word	0xfffffffc


//--------------------- .text._Z6MatAddPA256_fS0_S0_ --------------------------
	.section	.text._Z6MatAddPA256_fS0_S0_,"ax",@progbits
	.align	128
        .global         _Z6MatAddPA256_fS0_S0_
        .type           _Z6MatAddPA256_fS0_S0_,@function
        .size           _Z6MatAddPA256_fS0_S0_,(.L_x_1 - _Z6MatAddPA256_fS0_S0_)
        .other          _Z6MatAddPA256_fS0_S0_,@"STO_CUDA_ENTRY STV_DEFAULT"
_Z6MatAddPA256_fS0_S0_:
.text._Z6MatAddPA256_fS0_S0_:
[----:B------:R-:W-:Y:S01]  /*0000*/  LDC R1, c[0x0][0x37c] ;  /* 0x0000df00ff017b82 */ /* 0x000fe20000000800 */
[----:B------:R-:W0:Y:S07]  /*0010*/  S2R R2, SR_TID.Y ;  /* 0x0000000000027919 */ /* 0x000e2e0000002200 */
[----:B------:R-:W1:Y:S01]  /*0020*/  LDC R9, c[0x0][0x360] ;  /* 0x0000d800ff097b82 */ /* 0x000e620000000800 */
[----:B------:R-:W1:Y:S07]  /*0030*/  S2R R0, SR_TID.X ;  /* 0x0000000000007919 */ /* 0x000e6e0000002100 */
[----:B------:R-:W0:Y:S08]  /*0040*/  S2UR UR5, SR_CTAID.Y ;  /* 0x00000000000579c3 */ /* 0x000e300000002600 */
[----:B------:R-:W0:Y:S08]  /*0050*/  LDC R11, c[0x0][0x364] ;  /* 0x0000d900ff0b7b82 */ /* 0x000e300000000800 */
[----:B------:R-:W1:Y:S01]  /*0060*/  S2UR UR4, SR_CTAID.X ;  /* 0x00000000000479c3 */ /* 0x000e620000002500 */
[----:B0-----:R-:W-:-:S05]  /*0070*/  IMAD R11, R11, UR5, R2 ;  /* 0x000000050b0b7c24 */ /* 0x001fca000f8e0202 */
[----:B------:R-:W-:Y:S01]  /*0080*/  ISETP.GT.U32.AND P0, PT, R11, 0xff, PT ;  /* 0x000000ff0b00780c */ /* 0x000fe20003f04070 */
[----:B-1----:R-:W-:-:S05]  /*0090*/  IMAD R9, R9, UR4, R0 ;  /* 0x0000000409097c24 */ /* 0x002fca000f8e0200 */
[----:B------:R-:W-:-:S13]  /*00a0*/  ISETP.GT.OR P0, PT, R9, 0xff, P0 ;  /* 0x000000ff0900780c */ /* 0x000fda0000704670 */
[----:B------:R-:W-:Y:S05]  /*00b0*/  @P0 EXIT ;  /* 0x000000000000094d */ /* 0x000fea0003800000 */
[----:B------:R-:W0:Y:S01]  /*00c0*/  LDC.64 R2, c[0x0][0x380] ;  /* 0x0000e000ff027b82 */ /* 0x000e220000000a00 */
[----:B------:R-:W1:Y:S07]  /*00d0*/  LDCU.64 UR4, c[0x0][0x358] ;  /* 0x00006b00ff0477ac */ /* 0x000e6e0008000a00 */
[----:B------:R-:W2:Y:S08]  /*00e0*/  LDC.64 R4, c[0x0][0x388] ;  /* 0x0000e200ff047b82 */ /* 0x000eb00000000a00 */
[----:B------:R-:W3:Y:S01]  /*00f0*/  LDC.64 R6, c[0x0][0x390] ;  /* 0x0000e400ff067b82 */ /* 0x000ee20000000a00 */
[----:B0-----:R-:W-:-:S04]  /*0100*/  IMAD.WIDE R2, R9, 0x400, R2 ;  /* 0x0000040009027825 */ /* 0x001fc800078e0202 */
[----:B------:R-:W-:-:S04]  /*0110*/  IMAD.WIDE.U32 R2, R11, 0x4, R2 ;  /* 0x000000040b027825 */ /* 0x000fc800078e0002 */
[----:B--2---:R-:W-:Y:S02]  /*0120*/  IMAD.WIDE R4, R9, 0x400, R4 ;  /* 0x0000040009047825 */ /* 0x004fe400078e0204 */
[----:B-1----:R-:W2:Y:S02]  /*0130*/  LDG.E R2, desc[UR4][R2.64] ;  /* 0x0000000402027981 */ /* 0x002ea4000c1e1900 */
[----:B------:R-:W-:-:S06]  /*0140*/  IMAD.WIDE.U32 R4, R11, 0x4, R4 ;  /* 0x000000040b047825 */ /* 0x000fcc00078e0004 */
[----:B------:R-:W2:Y:S01]  /*0150*/  LDG.E R5, desc[UR4][R4.64] ;  /* 0x0000000404057981 */ /* 0x000ea2000c1e1900 */
[----:B---3--:R-:W-:-:S04]  /*0160*/  IMAD.WIDE R6, R9, 0x400, R6 ;  /* 0x0000040009067825 */ /* 0x008fc800078e0206 */
[----:B------:R-:W-:-:S04]  /*0170*/  IMAD.WIDE.U32 R6, R11, 0x4, R6 ;  /* 0x000000040b067825 */ /* 0x000fc800078e0006 */
[----:B--2---:R-:W-:-:S05]  /*0180*/  FADD R9, R2, R5 ;  /* 0x0000000502097221 */ /* 0x004fca0000000000 */
[----:B------:R-:W-:Y:S01]  /*0190*/  STG.E desc[UR4][R6.64], R9 ;  /* 0x0000000906007986 */ /* 0x000fe2000c101904 */
[----:B------:R-:W-:Y:S05]  /*01a0*/  EXIT ;  /* 0x000000000000794d */ /* 0x000fea0003800000 */
.L_x_0:
[----:B------:R-:W-:-:S00]  /*01b0*/  BRA `(.L_x_0) ;  /* 0xfffffffc00fc7947 */ /* 0x000fc0000383ffff */
[----:B------:R-:W-:-:S00]  /*01c0*/  NOP ;  /* 0x0000000000007918 */ /* 0x000fc00000000000 */
        /* <DEDUP_REMOVED lines=11> */
.L_x_1:


//--------------------- .nv.shared.reserved.0     --------------------------
	.section	.nv.shared.reserved.0,"aw",@nobits
	.weak		__nv_reservedSMEM_offset_0_alias
	.size		__nv_reservedSMEM_offset_0_alias, 0, 64
	.other		__nv_reservedSMEM_offset_0_alias,@"STO_CUDA_RESERVED_SHARED STV_DEFAULT"
__nv_reservedSMEM_offset_0_alias:
	.zero		0
	.zero		64


//--------------------- .nv.constant0._Z6MatAddPA256_fS0_S0_ --------------------------
	.section	.nv.constant0._Z6MatAddPA256_fS0_S0_,"a",@progbits
	.sectionflags	@""
	.align	4
.nv.constant0._Z6MatAddPA256_fS0_S0_:
	.zero		920


//--------------------- SYMBOLS --------------------------

	.type		.nv.reservedSmem.offset0,@object
	.size		.nv.reservedSmem.offset0,0x4
